//
// Generated by NVIDIA NVVM Compiler
//
// Compiler Build ID: CL-36424714
// Cuda compilation tools, release 13.0, V13.0.88
// Based on NVVM 20.0.0
//

.version 9.0
.target sm_100
.address_size 64

	// .globl	_Z13stencilSharedPKfPfi
// _ZZ13stencilSharedPKfPfiE5sdata has been demoted

.visible .entry _Z13stencilSharedPKfPfi(
	.param .u64 .ptr .align 1 _Z13stencilSharedPKfPfi_param_0,
	.param .u64 .ptr .align 1 _Z13stencilSharedPKfPfi_param_1,
	.param .u32 _Z13stencilSharedPKfPfi_param_2
)
{
	.reg .pred 	%p<6>;
	.reg .b32 	%r<11>;
	.reg .b32 	%f<24>;
	.reg .b64 	%rd<11>;
	// demoted variable
	.shared .align 4 .b8 _ZZ13stencilSharedPKfPfiE5sdata[1048];
	ld.param.u64 	%rd4, [_Z13stencilSharedPKfPfi_param_0];
	ld.param.u64 	%rd3, [_Z13stencilSharedPKfPfi_param_1];
	ld.param.u32 	%r4, [_Z13stencilSharedPKfPfi_param_2];
	cvta.to.global.u64 	%rd1, %rd4;
	mov.u32 	%r5, %ctaid.x;
	mov.u32 	%r6, %ntid.x;
	mov.u32 	%r1, %tid.x;
	mad.lo.s32 	%r2, %r5, %r6, %r1;
	setp.ge.s32 	%p1, %r2, %r4;
	mul.wide.s32 	%rd5, %r2, 4;
	add.s64 	%rd2, %rd1, %rd5;
	shl.b32 	%r7, %r1, 2;
	mov.u32 	%r8, _ZZ13stencilSharedPKfPfiE5sdata;
	add.s32 	%r3, %r8, %r7;
	@%p1 bra 	$L__BB0_2;
	ld.global.f32 	%f5, [%rd2];
	st.shared.f32 	[%r3+12], %f5;
$L__BB0_2:
	setp.gt.u32 	%p2, %r1, 2;
	@%p2 bra 	$L__BB0_8;
	setp.lt.s32 	%p3, %r2, 3;
	mov.f32 	%f22, 0f00000000;
	@%p3 bra 	$L__BB0_5;
	add.s32 	%r9, %r2, -3;
	mul.wide.u32 	%rd6, %r9, 4;
	add.s64 	%rd7, %rd1, %rd6;
	ld.global.f32 	%f22, [%rd7];
$L__BB0_5:
	st.shared.f32 	[%r3], %f22;
	add.s32 	%r10, %r2, 256;
	setp.ge.s32 	%p4, %r10, %r4;
	mov.f32 	%f23, 0f00000000;
	@%p4 bra 	$L__BB0_7;
	ld.global.f32 	%f23, [%rd2+1024];
$L__BB0_7:
	st.shared.f32 	[%r3+1036], %f23;
$L__BB0_8:
	setp.ge.s32 	%p5, %r2, %r4;
	bar.sync 	0;
	@%p5 bra 	$L__BB0_10;
	ld.shared.f32 	%f8, [%r3];
	add.f32 	%f9, %f8, 0f00000000;
	ld.shared.f32 	%f10, [%r3+4];
	add.f32 	%f11, %f9, %f10;
	ld.shared.f32 	%f12, [%r3+8];
	add.f32 	%f13, %f11, %f12;
	ld.shared.f32 	%f14, [%r3+12];
	add.f32 	%f15, %f13, %f14;
	ld.shared.f32 	%f16, [%r3+16];
	add.f32 	%f17, %f15, %f16;
	ld.shared.f32 	%f18, [%r3+20];
	add.f32 	%f19, %f17, %f18;
	ld.shared.f32 	%f20, [%r3+24];
	add.f32 	%f21, %f19, %f20;
	cvta.to.global.u64 	%rd8, %rd3;
	add.s64 	%rd10, %rd8, %rd5;
	st.global.f32 	[%rd10], %f21;
$L__BB0_10:
	ret;

}


// ===== COMPILED SASS (sm_100) =====

	.target	sm_100

	.elftype	@"ET_EXEC"


//--------------------- .note.nv.tkinfo           --------------------------
	.section	.note.nv.tkinfo,"",@"SHT_NOTE"
	.sectionflags	@"SHF_NOTE_NV_TKINFO"
	.tkinfo
        /*0018*/ 	.word	0x00000002
        /*0030*/ 	.string	""
        /*0030*/ 	.string	"ptxas"
        /*0030*/ 	.string	"Cuda compilation tools, release 13.0, V13.0.88"
        /*0030*/ 	.string	"Build cuda_13.0.r13.0/compiler.36424714_0"
        /*0030*/ 	.string	"-arch sm_100 -m 64 "



//--------------------- .note.nv.cuinfo           --------------------------
	.section	.note.nv.cuinfo,"",@"SHT_NOTE"
	.sectionflags	@"SHF_NOTE_NV_CUINFO"
        /*0018*/ 	.short	0x0002
        /*001a*/ 	.short	0x0064
        /*001c*/ 	.short	0x0082
	.zero		2


//--------------------- .nv.info                  --------------------------
	.section	.nv.info,"",@"SHT_CUDA_INFO"
	.align	4


	//----- nvinfo : EIATTR_REGCOUNT
	.align		4
        /*0000*/ 	.byte	0x04, 0x2f
        /*0002*/ 	.short	(.L_1 - .L_0)
	.align		4
.L_0:
        /*0004*/ 	.word	index@(_Z13stencilSharedPKfPfi)
        /*0008*/ 	.word	0x00000014


	//----- nvinfo : EIATTR_FRAME_SIZE
	.align		4
.L_1:
        /*000c*/ 	.byte	0x04, 0x11
        /*000e*/ 	.short	(.L_3 - .L_2)
	.align		4
.L_2:
        /*0010*/ 	.word	index@(_Z13stencilSharedPKfPfi)
        /*0014*/ 	.word	0x00000000


	//----- nvinfo : EIATTR_MIN_STACK_SIZE
	.align		4
.L_3:
        /*0018*/ 	.byte	0x04, 0x12
        /*001a*/ 	.short	(.L_5 - .L_4)
	.align		4
.L_4:
        /*001c*/ 	.word	index@(_Z13stencilSharedPKfPfi)
        /*0020*/ 	.word	0x00000000
.L_5:


//--------------------- .nv.compat                --------------------------
	.section	.nv.compat,"",@"SHT_CUDA_COMPAT_INFO"
	.align	4
        /*0000*/ 	.byte	0x02, 0x09, 0x00, 0x00, 0x02, 0x02, 0x01, 0x00, 0x02, 0x05, 0x05, 0x00, 0x03, 0x07, 0x01, 0x01
        /*0010*/ 	.byte	0x02, 0x03, 0x00, 0x00, 0x02, 0x06, 0x01, 0x00, 0x04, 0x0b, 0x08, 0x00, 0x09, 0x00, 0x00, 0x00
        /*0020*/ 	.byte	0x00, 0x00, 0x00, 0x00


//--------------------- .nv.info._Z13stencilSharedPKfPfi --------------------------
	.section	.nv.info._Z13stencilSharedPKfPfi,"",@"SHT_CUDA_INFO"
	.sectionflags	@""
	.align	4


	//----- nvinfo : EIATTR_CUDA_API_VERSION
	.align		4
        /*0000*/ 	.byte	0x04, 0x37
        /*0002*/ 	.short	(.L_7 - .L_6)
.L_6:
        /*0004*/ 	.word	0x00000082


	//----- nvinfo : EIATTR_KPARAM_INFO
	.align		4
.L_7:
        /*0008*/ 	.byte	0x04, 0x17
        /*000a*/ 	.short	(.L_9 - .L_8)
.L_8:
        /*000c*/ 	.word	0x00000000
        /*0010*/ 	.short	0x0002
        /*0012*/ 	.short	0x0010
        /*0014*/ 	.byte	0x00, 0xf0, 0x11, 0x00


	//----- nvinfo : EIATTR_KPARAM_INFO
	.align		4
.L_9:
        /*0018*/ 	.byte	0x04, 0x17
        /*001a*/ 	.short	(.L_11 - .L_10)
.L_10:
        /*001c*/ 	.word	0x00000000
        /*0020*/ 	.short	0x0001
        /*0022*/ 	.short	0x0008
        /*0024*/ 	.byte	0x00, 0xf5, 0x21, 0x00


	//----- nvinfo : EIATTR_KPARAM_INFO
	.align		4
.L_11:
        /*0028*/ 	.byte	0x04, 0x17
        /*002a*/ 	.short	(.L_13 - .L_12)
.L_12:
        /*002c*/ 	.word	0x00000000
        /*0030*/ 	.short	0x0000
        /*0032*/ 	.short	0x0000
        /*0034*/ 	.byte	0x00, 0xf5, 0x21, 0x00


	//----- nvinfo : EIATTR_SPARSE_MMA_MASK
	.align		4
.L_13:
        /*0038*/ 	.byte	0x03, 0x50
        /*003a*/ 	.short	0x0000


	//----- nvinfo : EIATTR_MAXREG_COUNT
	.align		4
        /*003c*/ 	.byte	0x03, 0x1b
        /*003e*/ 	.short	0x00ff


	//----- nvinfo : EIATTR_NUM_BARRIERS
	.align		4
        /*0040*/ 	.byte	0x02, 0x4c
        /*0042*/ 	.byte	0x01
	.zero		1


	//----- nvinfo : EIATTR_MERCURY_ISA_VERSION
	.align		4
        /*0044*/ 	.byte	0x03, 0x5f
        /*0046*/ 	.short	0x0101


	//----- nvinfo : EIATTR_VRC_CTA_INIT_COUNT
	.align		4
        /*0048*/ 	.byte	0x02, 0x4a
	.zero		1
	.zero		1


	//----- nvinfo : EIATTR_EXIT_INSTR_OFFSETS
	.align		4
        /*004c*/ 	.byte	0x04, 0x1c
        /*004e*/ 	.short	(.L_15 - .L_14)


	//   ....[0]....
.L_14:
        /*0050*/ 	.word	0x00000200


	//   ....[1]....
        /*0054*/ 	.word	0x00000320


	//----- nvinfo : EIATTR_CRS_STACK_SIZE
	.align		4
.L_15:
        /*0058*/ 	.byte	0x04, 0x1e
        /*005a*/ 	.short	(.L_17 - .L_16)
.L_16:
        /*005c*/ 	.word	0x00000000


	//----- nvinfo : EIATTR_CBANK_PARAM_SIZE
	.align		4
.L_17:
        /*0060*/ 	.byte	0x03, 0x19
        /*0062*/ 	.short	0x0014


	//----- nvinfo : EIATTR_PARAM_CBANK
	.align		4
        /*0064*/ 	.byte	0x04, 0x0a
        /*0066*/ 	.short	(.L_19 - .L_18)
	.align		4
.L_18:
        /*0068*/ 	.word	index@(.nv.constant0._Z13stencilSharedPKfPfi)
        /*006c*/ 	.short	0x0380
        /*006e*/ 	.short	0x0014


	//----- nvinfo : EIATTR_SW_WAR
	.align		4
.L_19:
        /*0070*/ 	.byte	0x04, 0x36
        /*0072*/ 	.short	(.L_21 - .L_20)
.L_20:
        /*0074*/ 	.word	0x00000008
.L_21:


//--------------------- .nv.callgraph             --------------------------
	.section	.nv.callgraph,"",@"SHT_CUDA_CALLGRAPH"
	.align	4
	.sectionentsize	8
	.align		4
        /*0000*/ 	.word	0x00000000
	.align		4
        /*0004*/ 	.word	0xffffffff
	.align		4
        /*0008*/ 	.word	0x00000000
	.align		4
        /*000c*/ 	.word	0xfffffffe
	.align		4
        /*0010*/ 	.word	0x00000000
	.align		4
        /*0014*/ 	.word	0xfffffffd
	.align		4
        /*0018*/ 	.word	0x00000000
	.align		4
        /*001c*/ 	.word	0xfffffffc


//--------------------- .text._Z13stencilSharedPKfPfi --------------------------
	.section	.text._Z13stencilSharedPKfPfi,"ax",@progbits
	.align	128
        .global         _Z13stencilSharedPKfPfi
        .type           _Z13stencilSharedPKfPfi,@function
        .size           _Z13stencilSharedPKfPfi,(.L_x_3 - _Z13stencilSharedPKfPfi)
        .other          _Z13stencilSharedPKfPfi,@"STO_CUDA_ENTRY STV_DEFAULT"
_Z13stencilSharedPKfPfi:
.text._Z13stencilSharedPKfPfi:
[----:B------:R-:W-:Y:S01]  /*0000*/  LDC R1, c[0x0][0x37c] ;  /* 0x0000df00ff017b82 */ /* 0x000fe20000000800 */
[----:B------:R-:W0:Y:S07]  /*0010*/  S2R R6, SR_TID.X ;  /* 0x0000000000067919 */ /* 0x000e2e0000002100 */
[----:B------:R-:W0:Y:S01]  /*0020*/  S2UR UR4, SR_CTAID.X ;  /* 0x00000000000479c3 */ /* 0x000e220000002500 */
[----:B------:R-:W1:Y:S01]  /*0030*/  LDCU UR8, c[0x0][0x390] ;  /* 0x00007200ff0877ac */ /* 0x000e620008000800 */
[----:B------:R-:W2:Y:S06]  /*0040*/  LDCU.64 UR6, c[0x0][0x358] ;  /* 0x00006b00ff0677ac */ /* 0x000eac0008000a00 */
[----:B------:R-:W0:Y:S08]  /*0050*/  LDC R7, c[0x0][0x360] ;  /* 0x0000d800ff077b82 */ /* 0x000e300000000800 */
[----:B------:R-:W3:Y:S01]  /*0060*/  LDC.64 R4, c[0x0][0x380] ;  /* 0x0000e000ff047b82 */ /* 0x000ee20000000a00 */
[----:B0-----:R-:W-:-:S05]  /*0070*/  IMAD R7, R7, UR4, R6 ;  /* 0x0000000407077c24 */ /* 0x001fca000f8e0206 */
[C---:B-1----:R-:W-:Y:S01]  /*0080*/  ISETP.GE.AND P0, PT, R7.reuse, UR8, PT ;  /* 0x0000000807007c0c */ /* 0x042fe2000bf06270 */
[----:B---3--:R-:W-:-:S12]  /*0090*/  IMAD.WIDE R2, R7, 0x4, R4 ;  /* 0x0000000407027825 */ /* 0x008fd800078e0204 */
[----:B--2---:R-:W2:Y:S01]  /*00a0*/  @!P0 LDG.E R9, desc[UR6][R2.64] ;  /* 0x0000000602098981 */ /* 0x004ea2000c1e1900 */
[----:B------:R-:W0:Y:S01]  /*00b0*/  S2UR UR5, SR_CgaCtaId ;  /* 0x00000000000579c3 */ /* 0x000e220000008800 */
[----:B------:R-:W-:Y:S01]  /*00c0*/  UMOV UR4, 0x400 ;  /* 0x0000040000047882 */ /* 0x000fe20000000000 */
[----:B------:R-:W-:Y:S01]  /*00d0*/  ISETP.GT.U32.AND P1, PT, R6, 0x2, PT ;  /* 0x000000020600780c */ /* 0x000fe20003f24070 */
[----:B------:R-:W-:Y:S01]  /*00e0*/  BSSY.RECONVERGENT B0, `(.L_x_0) ;  /* 0x0000010000007945 */ /* 0x000fe20003800200 */
[----:B0-----:R-:W-:-:S06]  /*00f0*/  ULEA UR4, UR5, UR4, 0x18 ;  /* 0x0000000405047291 */ /* 0x001fcc000f8ec0ff */
[----:B------:R-:W-:-:S05]  /*0100*/  LEA R0, R6, UR4, 0x2 ;  /* 0x0000000406007c11 */ /* 0x000fca000f8e10ff */
[----:B--2---:R0:W-:Y:S01]  /*0110*/  @!P0 STS [R0+0xc], R9 ;  /* 0x00000c0900008388 */ /* 0x0041e20000000800 */
[----:B------:R-:W-:Y:S05]  /*0120*/  @P1 BRA `(.L_x_1) ;  /* 0x00000000002c1947 */ /* 0x000fea0003800000 */
[C---:B------:R-:W-:Y:S01]  /*0130*/  ISETP.GE.AND P1, PT, R7.reuse, 0x3, PT ;  /* 0x000000030700780c */ /* 0x040fe20003f26270 */
[----:B------:R-:W-:Y:S01]  /*0140*/  HFMA2 R11, -RZ, RZ, 0, 0 ;  /* 0x00000000ff0b7431 */ /* 0x000fe200000001ff */
[----:B------:R-:W-:-:S04]  /*0150*/  IADD3 R6, PT, PT, R7, 0x100, RZ ;  /* 0x0000010007067810 */ /* 0x000fc80007ffe0ff */
[----:B------:R-:W-:-:S07]  /*0160*/  ISETP.GE.AND P2, PT, R6, UR8, PT ;  /* 0x0000000806007c0c */ /* 0x000fce000bf46270 */
[----:B0-----:R-:W-:-:S05]  /*0170*/  @P1 IADD3 R9, PT, PT, R7, -0x3, RZ ;  /* 0xfffffffd07091810 */ /* 0x001fca0007ffe0ff */
[----:B------:R-:W-:Y:S01]  /*0180*/  @P1 IMAD.WIDE.U32 R4, R9, 0x4, R4 ;  /* 0x0000000409041825 */ /* 0x000fe200078e0004 */
[----:B------:R-:W-:Y:S01]  /*0190*/  MOV R9, RZ ;  /* 0x000000ff00097202 */ /* 0x000fe20000000f00 */
[----:B------:R-:W2:Y:S05]  /*01a0*/  @!P2 LDG.E R11, desc[UR6][R2.64+0x400] ;  /* 0x00040006020ba981 */ /* 0x000eaa000c1e1900 */
[----:B------:R-:W3:Y:S04]  /*01b0*/  @P1 LDG.E R9, desc[UR6][R4.64] ;  /* 0x0000000604091981 */ /* 0x000ee8000c1e1900 */
[----:B--2---:R1:W-:Y:S04]  /*01c0*/  STS [R0+0x40c], R11 ;  /* 0x00040c0b00007388 */ /* 0x0043e80000000800 */
[----:B---3--:R1:W-:Y:S02]  /*01d0*/  STS [R0], R9 ;  /* 0x0000000900007388 */ /* 0x0083e40000000800 */
.L_x_1:
[----:B------:R-:W-:Y:S05]  /*01e0*/  BSYNC.RECONVERGENT B0 ;  /* 0x0000000000007941 */ /* 0x000fea0003800200 */
.L_x_0:
[----:B------:R-:W-:Y:S06]  /*01f0*/  BAR.SYNC.DEFER_BLOCKING 0x0 ;  /* 0x0000000000007b1d */ /* 0x000fec0000010000 */
[----:B------:R-:W-:Y:S05]  /*0200*/  @P0 EXIT ;  /* 0x000000000000094d */ /* 0x000fea0003800000 */
[----:B------:R-:W2:Y:S01]  /*0210*/  LDS R4, [R0] ;  /* 0x0000000000047984 */ /* 0x000ea20000000800 */
[----:B------:R-:W3:Y:S03]  /*0220*/  LDC.64 R2, c[0x0][0x388] ;  /* 0x0000e200ff027b82 */ /* 0x000ee60000000a00 */
[----:B------:R-:W4:Y:S04]  /*0230*/  LDS R5, [R0+0x4] ;  /* 0x0000040000057984 */ /* 0x000f280000000800 */
[----:B01----:R-:W0:Y:S04]  /*0240*/  LDS R9, [R0+0x8] ;  /* 0x0000080000097984 */ /* 0x003e280000000800 */
[----:B------:R-:W1:Y:S04]  /*0250*/  LDS R11, [R0+0xc] ;  /* 0x00000c00000b7984 */ /* 0x000e680000000800 */
[----:B------:R-:W5:Y:S04]  /*0260*/  LDS R13, [R0+0x10] ;  /* 0x00001000000d7984 */ /* 0x000f680000000800 */
[----:B------:R-:W5:Y:S04]  /*0270*/  LDS R15, [R0+0x14] ;  /* 0x00001400000f7984 */ /* 0x000f680000000800 */
[----:B------:R-:W5:Y:S01]  /*0280*/  LDS R17, [R0+0x18] ;  /* 0x0000180000117984 */ /* 0x000f620000000800 */
[----:B---3--:R-:W-:-:S04]  /*0290*/  IMAD.WIDE R2, R7, 0x4, R2 ;  /* 0x0000000407027825 */ /* 0x008fc800078e0202 */
[----:B--2---:R-:W-:-:S04]  /*02a0*/  FADD R4, RZ, R4 ;  /* 0x00000004ff047221 */ /* 0x004fc80000000000 */
[----:B----4-:R-:W-:-:S04]  /*02b0*/  FADD R4, R4, R5 ;  /* 0x0000000504047221 */ /* 0x010fc80000000000 */
[----:B0-----:R-:W-:-:S04]  /*02c0*/  FADD R4, R4, R9 ;  /* 0x0000000904047221 */ /* 0x001fc80000000000 */
[----:B-1----:R-:W-:-:S04]  /*02d0*/  FADD R4, R4, R11 ;  /* 0x0000000b04047221 */ /* 0x002fc80000000000 */
[----:B-----5:R-:W-:-:S04]  /*02e0*/  FADD R4, R4, R13 ;  /* 0x0000000d04047221 */ /* 0x020fc80000000000 */
[----:B------:R-:W-:-:S04]  /*02f0*/  FADD R4, R4, R15 ;  /* 0x0000000f04047221 */ /* 0x000fc80000000000 */
[----:B------:R-:W-:-:S05]  /*0300*/  FADD R17, R4, R17 ;  /* 0x0000001104117221 */ /* 0x000fca0000000000 */
[----:B------:R-:W-:Y:S01]  /*0310*/  STG.E desc[UR6][R2.64], R17 ;  /* 0x0000001102007986 */ /* 0x000fe2000c101906 */
[----:B------:R-:W-:Y:S05]  /*0320*/  EXIT ;  /* 0x000000000000794d */ /* 0x000fea0003800000 */
.L_x_2:
[----:B------:R-:W-:-:S00]  /*0330*/  BRA `(.L_x_2) ;  /* 0xfffffffc00fc7947 */ /* 0x000fc0000383ffff */
[----:B------:R-:W-:-:S00]  /*0340*/  NOP ;  /* 0x0000000000007918 */ /* 0x000fc00000000000 */
        /* <DEDUP_REMOVED lines=11> */
.L_x_3:


//--------------------- .nv.shared._Z13stencilSharedPKfPfi --------------------------
	.section	.nv.shared._Z13stencilSharedPKfPfi,"aw",@nobits
	.sectionflags	@""
	.align	4
.nv.shared._Z13stencilSharedPKfPfi:
	.zero		2072


//--------------------- .nv.shared.reserved.0     --------------------------
	.section	.nv.shared.reserved.0,"aw",@nobits
	.weak		__nv_reservedSMEM_offset_0_alias
	.size		__nv_reservedSMEM_offset_0_alias, 0, 64
	.other		__nv_reservedSMEM_offset_0_alias,@"STO_CUDA_RESERVED_SHARED STV_DEFAULT"
__nv_reservedSMEM_offset_0_alias:
	.zero		0
	.zero		64


//--------------------- .nv.constant0._Z13stencilSharedPKfPfi --------------------------
	.section	.nv.constant0._Z13stencilSharedPKfPfi,"a",@progbits
	.sectionflags	@""
	.align	4
.nv.constant0._Z13stencilSharedPKfPfi:
	.zero		916


//--------------------- SYMBOLS --------------------------

	.type		.nv.reservedSmem.offset0,@object
	.size		.nv.reservedSmem.offset0,0x4
	.type		.nv.reservedSmem.cap,@object
	.size		.nv.reservedSmem.cap,0x4
